	.headerflags	@"EF_CUDA_TEXMODE_UNIFIED EF_CUDA_64BIT_ADDRESS EF_CUDA_ACCELERATORS EF_CUDA_SM90 EF_CUDA_VIRTUAL_SM(EF_CUDA_SM90)"
	.elftype	@"ET_EXEC"


//--------------------- .nv.info                  --------------------------
	.section	.nv.info,"",@"SHT_CUDA_INFO"
	.align	4


	//----- nvinfo : EIATTR_REGCOUNT
	.align		4
        /*0000*/ 	.byte	0x04, 0x2f
        /*0002*/ 	.short	(.L_3 - .L_2)
	.align		4
.L_2:
        /*0004*/ 	.word	index@(triton_poi_fused__native_batch_norm_legit_no_training_convolution_relu_1)
        /*0008*/ 	.word	0x00000012


	//----- nvinfo : EIATTR_MIN_STACK_SIZE
	.align		4
.L_3:
        /*000c*/ 	.byte	0x04, 0x12
        /*000e*/ 	.short	(.L_5 - .L_4)
	.align		4
.L_4:
        /*0010*/ 	.word	index@(triton_poi_fused__native_batch_norm_legit_no_training_convolution_relu_1)
        /*0014*/ 	.word	0x00000000


	//----- nvinfo : EIATTR_FRAME_SIZE
	.align		4
.L_5:
        /*0018*/ 	.byte	0x04, 0x11
        /*001a*/ 	.short	(.L_7 - .L_6)
	.align		4
.L_6:
        /*001c*/ 	.word	index@(triton_poi_fused__native_batch_norm_legit_no_training_convolution_relu_1)
        /*0020*/ 	.word	0x00000000


	//----- nvinfo : EIATTR_MIN_STACK_SIZE
	.align		4
.L_7:
        /*0024*/ 	.byte	0x04, 0x12
        /*0026*/ 	.short	(.L_9 - .L_8)
	.align		4
.L_8:
        /*0028*/ 	.word	index@(triton_poi_fused__native_batch_norm_legit_no_training_convolution_relu_1)
        /*002c*/ 	.word	0x00000000
.L_9:


//--------------------- .nv.info.triton_poi_fused__native_batch_norm_legit_no_training_convolution_relu_1 --------------------------
	.section	.nv.info.triton_poi_fused__native_batch_norm_legit_no_training_convolution_relu_1,"",@"SHT_CUDA_INFO"
	.sectionflags	@""
	.align	4


	//----- nvinfo : EIATTR_CUDA_API_VERSION
	.align		4
        /*0000*/ 	.byte	0x04, 0x37
        /*0002*/ 	.short	(.L_11 - .L_10)
.L_10:
        /*0004*/ 	.word	0x0000007c


	//----- nvinfo : EIATTR_KPARAM_INFO
	.align		4
.L_11:
        /*0008*/ 	.byte	0x04, 0x17
        /*000a*/ 	.short	(.L_13 - .L_12)
.L_12:
        /*000c*/ 	.word	0x00000000
        /*0010*/ 	.short	0x0007
        /*0012*/ 	.short	0x0038
        /*0014*/ 	.byte	0x00, 0xf0, 0x11, 0x00


	//----- nvinfo : EIATTR_KPARAM_INFO
	.align		4
.L_13:
        /*0018*/ 	.byte	0x04, 0x17
        /*001a*/ 	.short	(.L_15 - .L_14)
.L_14:
        /*001c*/ 	.word	0x00000000
        /*0020*/ 	.short	0x0006
        /*0022*/ 	.short	0x0030
        /*0024*/ 	.byte	0x00, 0xf4, 0x21, 0x00


	//----- nvinfo : EIATTR_KPARAM_INFO
	.align		4
.L_15:
        /*0028*/ 	.byte	0x04, 0x17
        /*002a*/ 	.short	(.L_17 - .L_16)
.L_16:
        /*002c*/ 	.word	0x00000000
        /*0030*/ 	.short	0x0005
        /*0032*/ 	.short	0x0028
        /*0034*/ 	.byte	0x00, 0xf4, 0x21, 0x00


	//----- nvinfo : EIATTR_KPARAM_INFO
	.align		4
.L_17:
        /*0038*/ 	.byte	0x04, 0x17
        /*003a*/ 	.short	(.L_19 - .L_18)
.L_18:
        /*003c*/ 	.word	0x00000000
        /*0040*/ 	.short	0x0004
        /*0042*/ 	.short	0x0020
        /*0044*/ 	.byte	0x00, 0xf4, 0x21, 0x00


	//----- nvinfo : EIATTR_KPARAM_INFO
	.align		4
.L_19:
        /*0048*/ 	.byte	0x04, 0x17
        /*004a*/ 	.short	(.L_21 - .L_20)
.L_20:
        /*004c*/ 	.word	0x00000000
        /*0050*/ 	.short	0x0003
        /*0052*/ 	.short	0x0018
        /*0054*/ 	.byte	0x00, 0xf4, 0x21, 0x00


	//----- nvinfo : EIATTR_KPARAM_INFO
	.align		4
.L_21:
        /*0058*/ 	.byte	0x04, 0x17
        /*005a*/ 	.short	(.L_23 - .L_22)
.L_22:
        /*005c*/ 	.word	0x00000000
        /*0060*/ 	.short	0x0002
        /*0062*/ 	.short	0x0010
        /*0064*/ 	.byte	0x00, 0xf4, 0x21, 0x00


	//----- nvinfo : EIATTR_KPARAM_INFO
	.align		4
.L_23:
        /*0068*/ 	.byte	0x04, 0x17
        /*006a*/ 	.short	(.L_25 - .L_24)
.L_24:
        /*006c*/ 	.word	0x00000000
        /*0070*/ 	.short	0x0001
        /*0072*/ 	.short	0x0008
        /*0074*/ 	.byte	0x00, 0xf4, 0x21, 0x00


	//----- nvinfo : EIATTR_KPARAM_INFO
	.align		4
.L_25:
        /*0078*/ 	.byte	0x04, 0x17
        /*007a*/ 	.short	(.L_27 - .L_26)
.L_26:
        /*007c*/ 	.word	0x00000000
        /*0080*/ 	.short	0x0000
        /*0082*/ 	.short	0x0000
        /*0084*/ 	.byte	0x00, 0xf4, 0x21, 0x00


	//----- nvinfo : EIATTR_SPARSE_MMA_MASK
	.align		4
.L_27:
        /*0088*/ 	.byte	0x03, 0x50
        /*008a*/ 	.short	0x0000


	//----- nvinfo : EIATTR_MAXREG_COUNT
	.align		4
        /*008c*/ 	.byte	0x03, 0x1b
        /*008e*/ 	.short	0x00ff


	//----- nvinfo : EIATTR_EXIT_INSTR_OFFSETS
	.align		4
        /*0090*/ 	.byte	0x04, 0x1c
        /*0092*/ 	.short	(.L_29 - .L_28)


	//   ....[0]....
.L_28:
        /*0094*/ 	.word	0x00000290


	//   ....[1]....
        /*0098*/ 	.word	0x000002b0


	//----- nvinfo : EIATTR_REQNTID
	.align		4
.L_29:
        /*009c*/ 	.byte	0x04, 0x10
        /*009e*/ 	.short	(.L_31 - .L_30)
.L_30:
        /*00a0*/ 	.word	0x00000080
        /*00a4*/ 	.word	0x00000001
        /*00a8*/ 	.word	0x00000001


	//----- nvinfo : EIATTR_CBANK_PARAM_SIZE
	.align		4
.L_31:
        /*00ac*/ 	.byte	0x03, 0x19
        /*00ae*/ 	.short	0x003c


	//----- nvinfo : EIATTR_PARAM_CBANK
	.align		4
        /*00b0*/ 	.byte	0x04, 0x0a
        /*00b2*/ 	.short	(.L_33 - .L_32)
	.align		4
.L_32:
        /*00b4*/ 	.word	index@(.nv.constant0.triton_poi_fused__native_batch_norm_legit_no_training_convolution_relu_1)
        /*00b8*/ 	.short	0x0210
        /*00ba*/ 	.short	0x003c


	//----- nvinfo : EIATTR_SW_WAR
	.align		4
.L_33:
        /*00bc*/ 	.byte	0x04, 0x36
        /*00be*/ 	.short	(.L_35 - .L_34)
.L_34:
        /*00c0*/ 	.word	0x00000008
.L_35:


//--------------------- .nv.callgraph             --------------------------
	.section	.nv.callgraph,"",@"SHT_CUDA_CALLGRAPH"
	.align	4
	.sectionentsize	8
	.align		4
        /*0000*/ 	.word	0x00000000
	.align		4
        /*0004*/ 	.word	0xffffffff
	.align		4
        /*0008*/ 	.word	0x00000000
	.align		4
        /*000c*/ 	.word	0xfffffffe
	.align		4
        /*0010*/ 	.word	0x00000000
	.align		4
        /*0014*/ 	.word	0xfffffffd
	.align		4
        /*0018*/ 	.word	0x00000000
	.align		4
        /*001c*/ 	.word	0xfffffffc


//--------------------- .nv.constant4             --------------------------
	.section	.nv.constant4,"a",@progbits
	.align	8
	.align		8
.nv.constant4:
        /*0000*/ 	.dword	_$_str
	.align		8
        /*0008*/ 	.dword	_$_str_$_2


//--------------------- .text.triton_poi_fused__native_batch_norm_legit_no_training_convolution_relu_1 --------------------------
	.section	.text.triton_poi_fused__native_batch_norm_legit_no_training_convolution_relu_1,"ax",@progbits
	.align	128
        .global         triton_poi_fused__native_batch_norm_legit_no_training_convolution_relu_1
        .type           triton_poi_fused__native_batch_norm_legit_no_training_convolution_relu_1,@function
        .size           triton_poi_fused__native_batch_norm_legit_no_training_convolution_relu_1,(.L_x_1 - triton_poi_fused__native_batch_norm_legit_no_training_convolution_relu_1)
        .other          triton_poi_fused__native_batch_norm_legit_no_training_convolution_relu_1,@"STO_CUDA_ENTRY STV_DEFAULT"
triton_poi_fused__native_batch_norm_legit_no_training_convolution_relu_1:
.text.triton_poi_fused__native_batch_norm_legit_no_training_convolution_relu_1:
[----:B------:R-:W0:Y:S08]  /*0000*/  LDC R1, c[0x0][0x28] ;  /* 0x00000a00ff017b82 */ /* 0x000e300000000800 */
[----:B------:R-:W1:Y:S01]  /*0010*/  LDC.64 R2, c[0x0][0x228] ;  /* 0x00008a00ff027b82 */ /* 0x000e620000000a00 */
[----:B------:R-:W-:Y:S01]  /*0020*/  ULDC.64 UR4, c[0x0][0x208] ;  /* 0x0000820000047ab9 */ /* 0x000fe20000000a00 */
[----:B------:R-:W2:Y:S01]  /*0030*/  S2R R0, SR_TID.X ;  /* 0x0000000000007919 */ /* 0x000ea20000002100 */
[----:B------:R-:W3:Y:S05]  /*0040*/  S2R R9, SR_CTAID.X ;  /* 0x0000000000097919 */ /* 0x000eea0000002500 */
[----:B------:R-:W4:Y:S01]  /*0050*/  LDC.64 R12, c[0x0][0x210] ;  /* 0x00008400ff0c7b82 */ /* 0x000f220000000a00 */
[----:B-1----:R4:W5:Y:S07]  /*0060*/  LDG.E R15, desc[UR4][R2.64] ;  /* 0x00000004020f7981 */ /* 0x00296e000c1e1900 */
[----:B------:R-:W1:Y:S01]  /*0070*/  LDC.64 R4, c[0x0][0x218] ;  /* 0x00008600ff047b82 */ /* 0x000e620000000a00 */
[----:B------:R-:W-:-:S07]  /*0080*/  HFMA2.MMA R14, -RZ, RZ, 0, 0 ;  /* 0x00000000ff0e7435 */ /* 0x000fce00000001ff */
[----:B------:R-:W1:Y:S01]  /*0090*/  LDC.64 R6, c[0x0][0x220] ;  /* 0x00008800ff067b82 */ /* 0x000e620000000a00 */
[----:B--2---:R-:W-:-:S04]  /*00a0*/  LOP3.LUT R0, R0, 0x7f, RZ, 0xc0, !PT ;  /* 0x0000007f00007812 */ /* 0x004fc800078ec0ff */
[----:B---3--:R-:W-:-:S03]  /*00b0*/  LEA R0, R9, R0, 0x7 ;  /* 0x0000000009007211 */ /* 0x008fc600078e38ff */
[----:B------:R-:W2:Y:S01]  /*00c0*/  LDC.64 R8, c[0x0][0x230] ;  /* 0x00008c00ff087b82 */ /* 0x000ea20000000a00 */
[C---:B------:R-:W-:Y:S01]  /*00d0*/  ISETP.GE.AND P0, PT, R0.reuse, 0x190, PT ;  /* 0x000001900000780c */ /* 0x040fe20003f06270 */
[----:B----4-:R-:W-:-:S06]  /*00e0*/  IMAD.WIDE R2, R0, 0x4, R12 ;  /* 0x0000000400027825 */ /* 0x010fcc00078e020c */
[----:B------:R-:W3:Y:S01]  /*00f0*/  LDC.64 R10, c[0x0][0x238] ;  /* 0x00008e00ff0a7b82 */ /* 0x000ee20000000a00 */
[----:B-1----:R1:W4:Y:S05]  /*0100*/  LDG.E R13, desc[UR4][R4.64] ;  /* 0x00000004040d7981 */ /* 0x00232a000c1e1900 */
[----:B------:R-:W4:Y:S04]  /*0110*/  @!P0 LDG.E R14, desc[UR4][R2.64] ;  /* 0x00000004020e8981 */ /* 0x000f28000c1e1900 */
[----:B0-----:R0:W4:Y:S04]  /*0120*/  LDG.E R6, desc[UR4][R6.64] ;  /* 0x0000000406067981 */ /* 0x001128000c1e1900 */
[----:B--2---:R-:W2:Y:S04]  /*0130*/  LDG.E R8, desc[UR4][R8.64] ;  /* 0x0000000408087981 */ /* 0x004ea8000c1e1900 */
[----:B---3--:R-:W2:Y:S01]  /*0140*/  LDG.E R11, desc[UR4][R10.64] ;  /* 0x000000040a0b7981 */ /* 0x008ea2000c1e1900 */
[----:B-1----:R-:W-:Y:S01]  /*0150*/  MOV R4, 0x3e800000 ;  /* 0x3e80000000047802 */ /* 0x002fe20000000f00 */
[----:B-----5:R-:W-:-:S04]  /*0160*/  FADD R15, R15, 9.9999997473787516356e-06 ;  /* 0x3727c5ac0f0f7421 */ /* 0x020fc80000000000 */
[----:B------:R-:W1:Y:S02]  /*0170*/  MUFU.SQRT R12, R15 ;  /* 0x0000000f000c7308 */ /* 0x000e640000002000 */
[C---:B-1----:R-:W-:Y:S02]  /*0180*/  FSETP.GT.AND P1, PT, R12.reuse, 8.50705917302346158658e+37, PT ;  /* 0x7e8000000c00780b */ /* 0x042fe40003f24000 */
[----:B------:R-:W-:Y:S02]  /*0190*/  FSETP.GEU.AND P2, PT, R12, 1.175494350822287508e-38, PT ;  /* 0x008000000c00780b */ /* 0x000fe40003f4e000 */
[----:B0-----:R-:W-:Y:S02]  /*01a0*/  FSEL R7, R4, 1, P1 ;  /* 0x3f80000004077808 */ /* 0x001fe40000800000 */
[----:B------:R-:W0:Y:S01]  /*01b0*/  LDC.64 R4, c[0x0][0x240] ;  /* 0x00009000ff047b82 */ /* 0x000e220000000a00 */
[----:B----4-:R-:W-:-:S06]  /*01c0*/  FADD R13, R13, R14 ;  /* 0x0000000e0d0d7221 */ /* 0x010fcc0000000000 */
[----:B------:R-:W-:Y:S02]  /*01d0*/  @P1 FMUL R12, R12, 0.25 ;  /* 0x3e8000000c0c1820 */ /* 0x000fe40000400000 */
[----:B------:R-:W-:Y:S01]  /*01e0*/  @!P2 FMUL R7, R7, 16777216 ;  /* 0x4b8000000707a820 */ /* 0x000fe20000400000 */
[----:B------:R-:W-:Y:S01]  /*01f0*/  FADD R6, -R6, R13 ;  /* 0x0000000d06067221 */ /* 0x000fe20000000100 */
[----:B------:R-:W-:Y:S01]  /*0200*/  @!P2 FMUL R12, R12, 16777216 ;  /* 0x4b8000000c0ca820 */ /* 0x000fe20000400000 */
[----:B------:R1:W-:Y:S05]  /*0210*/  @!P0 STG.E desc[UR4][R2.64], R13 ;  /* 0x0000000d02008986 */ /* 0x0003ea000c101904 */
[----:B------:R-:W3:Y:S01]  /*0220*/  MUFU.RCP R12, R12 ;  /* 0x0000000c000c7308 */ /* 0x000ee20000001000 */
[----:B0-----:R-:W-:-:S04]  /*0230*/  IMAD.WIDE R4, R0, 0x4, R4 ;  /* 0x0000000400047825 */ /* 0x001fc800078e0204 */
[----:B---3--:R-:W-:-:S04]  /*0240*/  FMUL R7, R12, R7 ;  /* 0x000000070c077220 */ /* 0x008fc80000400000 */
[----:B------:R-:W-:-:S04]  /*0250*/  FMUL R6, R6, R7 ;  /* 0x0000000706067220 */ /* 0x000fc80000400000 */
[----:B--2---:R-:W-:-:S05]  /*0260*/  FFMA R6, R8, R6, R11 ;  /* 0x0000000608067223 */ /* 0x004fca000000000b */
[----:B------:R-:W-:-:S04]  /*0270*/  FSETP.GEU.AND P1, PT, R6, RZ, PT ;  /* 0x000000ff0600720b */ /* 0x000fc80003f2e000 */
[----:B------:R-:W-:Y:S01]  /*0280*/  FSEL R7, R6, RZ, P1 ;  /* 0x000000ff06077208 */ /* 0x000fe20000800000 */
[----:B-1----:R-:W-:Y:S08]  /*0290*/  @P0 EXIT ;  /* 0x000000000000094d */ /* 0x002ff00003800000 */
[----:B------:R-:W-:Y:S01]  /*02a0*/  STG.E desc[UR4][R4.64], R7 ;  /* 0x0000000704007986 */ /* 0x000fe2000c101904 */
[----:B------:R-:W-:Y:S05]  /*02b0*/  EXIT ;  /* 0x000000000000794d */ /* 0x000fea0003800000 */
.L_x_0:
[----:B------:R-:W-:-:S00]  /*02c0*/  BRA `(.L_x_0) ;  /* 0xfffffffc00fc7947 */ /* 0x000fc0000383ffff */
[----:B------:R-:W-:-:S00]  /*02d0*/  NOP ;  /* 0x0000000000007918 */ /* 0x000fc00000000000 */
        /* <DEDUP_REMOVED lines=10> */
.L_x_1:


//--------------------- .nv.global.init           --------------------------
	.section	.nv.global.init,"aw",@progbits
.nv.global.init:
	.type		_$_str,@object
	.size		_$_str,(_$_str_$_2 - _$_str)
_$_str:
        /*0000*/ 	.byte	0x5f, 0x5f, 0x43, 0x55, 0x44, 0x41, 0x5f, 0x46, 0x54, 0x5a, 0x00
	.type		_$_str_$_2,@object
	.size		_$_str_$_2,(.L_1 - _$_str_$_2)
_$_str_$_2:
        /*000b*/ 	.byte	0x5f, 0x5f, 0x43, 0x55, 0x44, 0x41, 0x5f, 0x50, 0x52, 0x45, 0x43, 0x5f, 0x53, 0x51, 0x52, 0x54
        /*001b*/ 	.byte	0x00
.L_1:


//--------------------- .nv.constant0.triton_poi_fused__native_batch_norm_legit_no_training_convolution_relu_1 --------------------------
	.section	.nv.constant0.triton_poi_fused__native_batch_norm_legit_no_training_convolution_relu_1,"a",@progbits
	.sectionflags	@""
	.align	4
.nv.constant0.triton_poi_fused__native_batch_norm_legit_no_training_convolution_relu_1:
	.zero		588
